	.headerflags	@"EF_CUDA_TEXMODE_UNIFIED EF_CUDA_64BIT_ADDRESS EF_CUDA_ACCELERATORS EF_CUDA_SM90 EF_CUDA_VIRTUAL_SM(EF_CUDA_SM90)"
	.elftype	@"ET_EXEC"


//--------------------- .nv.info                  --------------------------
	.section	.nv.info,"",@"SHT_CUDA_INFO"
	.align	4


	//----- nvinfo : EIATTR_REGCOUNT
	.align		4
        /*0000*/ 	.byte	0x04, 0x2f
        /*0002*/ 	.short	(.L_1 - .L_0)
	.align		4
.L_0:
        /*0004*/ 	.word	index@(triton_poi_fused_avg_pool2d_3)
        /*0008*/ 	.word	0x0000001c


	//----- nvinfo : EIATTR_MIN_STACK_SIZE
	.align		4
.L_1:
        /*000c*/ 	.byte	0x04, 0x12
        /*000e*/ 	.short	(.L_3 - .L_2)
	.align		4
.L_2:
        /*0010*/ 	.word	index@(triton_poi_fused_avg_pool2d_3)
        /*0014*/ 	.word	0x00000000


	//----- nvinfo : EIATTR_FRAME_SIZE
	.align		4
.L_3:
        /*0018*/ 	.byte	0x04, 0x11
        /*001a*/ 	.short	(.L_5 - .L_4)
	.align		4
.L_4:
        /*001c*/ 	.word	index@(triton_poi_fused_avg_pool2d_3)
        /*0020*/ 	.word	0x00000000


	//----- nvinfo : EIATTR_MIN_STACK_SIZE
	.align		4
.L_5:
        /*0024*/ 	.byte	0x04, 0x12
        /*0026*/ 	.short	(.L_7 - .L_6)
	.align		4
.L_6:
        /*0028*/ 	.word	index@(triton_poi_fused_avg_pool2d_3)
        /*002c*/ 	.word	0x00000000
.L_7:


//--------------------- .nv.info.triton_poi_fused_avg_pool2d_3 --------------------------
	.section	.nv.info.triton_poi_fused_avg_pool2d_3,"",@"SHT_CUDA_INFO"
	.sectionflags	@""
	.align	4


	//----- nvinfo : EIATTR_CUDA_API_VERSION
	.align		4
        /*0000*/ 	.byte	0x04, 0x37
        /*0002*/ 	.short	(.L_9 - .L_8)
.L_8:
        /*0004*/ 	.word	0x0000007c


	//----- nvinfo : EIATTR_KPARAM_INFO
	.align		4
.L_9:
        /*0008*/ 	.byte	0x04, 0x17
        /*000a*/ 	.short	(.L_11 - .L_10)
.L_10:
        /*000c*/ 	.word	0x00000000
        /*0010*/ 	.short	0x0002
        /*0012*/ 	.short	0x0010
        /*0014*/ 	.byte	0x00, 0xf0, 0x11, 0x00


	//----- nvinfo : EIATTR_KPARAM_INFO
	.align		4
.L_11:
        /*0018*/ 	.byte	0x04, 0x17
        /*001a*/ 	.short	(.L_13 - .L_12)
.L_12:
        /*001c*/ 	.word	0x00000000
        /*0020*/ 	.short	0x0001
        /*0022*/ 	.short	0x0008
        /*0024*/ 	.byte	0x00, 0xf4, 0x21, 0x00


	//----- nvinfo : EIATTR_KPARAM_INFO
	.align		4
.L_13:
        /*0028*/ 	.byte	0x04, 0x17
        /*002a*/ 	.short	(.L_15 - .L_14)
.L_14:
        /*002c*/ 	.word	0x00000000
        /*0030*/ 	.short	0x0000
        /*0032*/ 	.short	0x0000
        /*0034*/ 	.byte	0x00, 0xf4, 0x21, 0x00


	//----- nvinfo : EIATTR_SPARSE_MMA_MASK
	.align		4
.L_15:
        /*0038*/ 	.byte	0x03, 0x50
        /*003a*/ 	.short	0x0000


	//----- nvinfo : EIATTR_MAXREG_COUNT
	.align		4
        /*003c*/ 	.byte	0x03, 0x1b
        /*003e*/ 	.short	0x00ff


	//----- nvinfo : EIATTR_EXIT_INSTR_OFFSETS
	.align		4
        /*0040*/ 	.byte	0x04, 0x1c
        /*0042*/ 	.short	(.L_17 - .L_16)


	//   ....[0]....
.L_16:
        /*0044*/ 	.word	0x00000310


	//   ....[1]....
        /*0048*/ 	.word	0x00000350


	//----- nvinfo : EIATTR_REQNTID
	.align		4
.L_17:
        /*004c*/ 	.byte	0x04, 0x10
        /*004e*/ 	.short	(.L_19 - .L_18)
.L_18:
        /*0050*/ 	.word	0x00000080
        /*0054*/ 	.word	0x00000001
        /*0058*/ 	.word	0x00000001


	//----- nvinfo : EIATTR_CBANK_PARAM_SIZE
	.align		4
.L_19:
        /*005c*/ 	.byte	0x03, 0x19
        /*005e*/ 	.short	0x0014


	//----- nvinfo : EIATTR_PARAM_CBANK
	.align		4
        /*0060*/ 	.byte	0x04, 0x0a
        /*0062*/ 	.short	(.L_21 - .L_20)
	.align		4
.L_20:
        /*0064*/ 	.word	index@(.nv.constant0.triton_poi_fused_avg_pool2d_3)
        /*0068*/ 	.short	0x0210
        /*006a*/ 	.short	0x0014


	//----- nvinfo : EIATTR_SW_WAR
	.align		4
.L_21:
        /*006c*/ 	.byte	0x04, 0x36
        /*006e*/ 	.short	(.L_23 - .L_22)
.L_22:
        /*0070*/ 	.word	0x00000008
.L_23:


//--------------------- .nv.callgraph             --------------------------
	.section	.nv.callgraph,"",@"SHT_CUDA_CALLGRAPH"
	.align	4
	.sectionentsize	8
	.align		4
        /*0000*/ 	.word	0x00000000
	.align		4
        /*0004*/ 	.word	0xffffffff
	.align		4
        /*0008*/ 	.word	0x00000000
	.align		4
        /*000c*/ 	.word	0xfffffffe
	.align		4
        /*0010*/ 	.word	0x00000000
	.align		4
        /*0014*/ 	.word	0xfffffffd
	.align		4
        /*0018*/ 	.word	0x00000000
	.align		4
        /*001c*/ 	.word	0xfffffffc


//--------------------- .text.triton_poi_fused_avg_pool2d_3 --------------------------
	.section	.text.triton_poi_fused_avg_pool2d_3,"ax",@progbits
	.align	128
        .global         triton_poi_fused_avg_pool2d_3
        .type           triton_poi_fused_avg_pool2d_3,@function
        .size           triton_poi_fused_avg_pool2d_3,(.L_x_1 - triton_poi_fused_avg_pool2d_3)
        .other          triton_poi_fused_avg_pool2d_3,@"STO_CUDA_ENTRY STV_DEFAULT"
triton_poi_fused_avg_pool2d_3:
.text.triton_poi_fused_avg_pool2d_3:
[----:B------:R-:W0:Y:S02]  /*0000*/  LDC R1, c[0x0][0x28] ;  /* 0x00000a00ff017b82 */ /* 0x000e240000000800 */
[----:B------:R-:W1:Y:S01]  /*0010*/  S2R R0, SR_TID.X ;  /* 0x0000000000007919 */ /* 0x000e620000002100 */
[----:B------:R-:W-:Y:S01]  /*0020*/  CS2R R8, SRZ ;  /* 0x0000000000087805 */ /* 0x000fe2000001ff00 */
[----:B------:R-:W-:Y:S01]  /*0030*/  ULDC.64 UR4, c[0x0][0x208] ;  /* 0x0000820000047ab9 */ /* 0x000fe20000000a00 */
[----:B------:R-:W2:Y:S01]  /*0040*/  S2R R3, SR_CTAID.X ;  /* 0x0000000000037919 */ /* 0x000ea20000002500 */
[----:B-1----:R-:W-:-:S04]  /*0050*/  SHF.L.U32 R0, R0, 0x1, RZ ;  /* 0x0000000100007819 */ /* 0x002fc800000006ff */
[----:B------:R-:W-:-:S04]  /*0060*/  LOP3.LUT R0, R0, 0xfe, RZ, 0xc0, !PT ;  /* 0x000000fe00007812 */ /* 0x000fc800078ec0ff */
[----:B--2---:R-:W-:Y:S02]  /*0070*/  LEA R0, R3, R0, 0x8 ;  /* 0x0000000003007211 */ /* 0x004fe400078e40ff */
[----:B------:R-:W1:Y:S02]  /*0080*/  LDC.64 R2, c[0x0][0x210] ;  /* 0x00008400ff027b82 */ /* 0x000e640000000a00 */
[----:B------:R-:W-:Y:S01]  /*0090*/  IADD3 R4, R0, 0x1, RZ ;  /* 0x0000000100047810 */ /* 0x000fe20007ffe0ff */
[C---:B------:R-:W-:Y:S01]  /*00a0*/  IMAD.HI R5, R0.reuse, 0x2aaaaaab, RZ ;  /* 0x2aaaaaab00057827 */ /* 0x040fe200078e02ff */
[----:B------:R-:W-:-:S03]  /*00b0*/  ISETP.GE.AND P0, PT, R0, 0x1200, PT ;  /* 0x000012000000780c */ /* 0x000fc60003f06270 */
[----:B------:R-:W-:Y:S01]  /*00c0*/  IMAD.HI R6, R4, 0x2aaaaaab, RZ ;  /* 0x2aaaaaab04067827 */ /* 0x000fe200078e02ff */
[----:B------:R-:W-:-:S04]  /*00d0*/  LEA.HI R5, R5, R5, RZ, 0x1 ;  /* 0x0000000505057211 */ /* 0x000fc800078f08ff */
[----:B------:R-:W-:Y:S01]  /*00e0*/  LEA.HI R7, R6, R6, RZ, 0x1 ;  /* 0x0000000606077211 */ /* 0x000fe200078f08ff */
[C---:B------:R-:W-:Y:S02]  /*00f0*/  IMAD R6, R5.reuse, -0x6, R0 ;  /* 0xfffffffa05067824 */ /* 0x040fe400078e0200 */
[----:B------:R-:W-:Y:S02]  /*0100*/  IMAD R5, R5, 0x18, RZ ;  /* 0x0000001805057824 */ /* 0x000fe400078e02ff */
[----:B------:R-:W-:-:S03]  /*0110*/  IMAD R7, R7, -0x6, R4 ;  /* 0xfffffffa07077824 */ /* 0x000fc600078e0204 */
[-C--:B------:R-:W-:Y:S02]  /*0120*/  LEA R11, R6, R5.reuse, 0x1 ;  /* 0x00000005060b7211 */ /* 0x080fe400078e08ff */
[----:B------:R-:W-:Y:S02]  /*0130*/  LEA R19, R7, R5, 0x1 ;  /* 0x0000000507137211 */ /* 0x000fe400078e08ff */
[----:B------:R-:W-:Y:S02]  /*0140*/  CS2R R4, SRZ ;  /* 0x0000000000047805 */ /* 0x000fe4000001ff00 */
[----:B------:R-:W-:Y:S02]  /*0150*/  CS2R R6, SRZ ;  /* 0x0000000000067805 */ /* 0x000fe4000001ff00 */
[----:B------:R-:W-:Y:S01]  /*0160*/  IADD3 R17, R11, 0xc, RZ ;  /* 0x0000000c0b117810 */ /* 0x000fe20007ffe0ff */
[----:B-1----:R-:W-:Y:S01]  /*0170*/  IMAD.WIDE R12, R11, 0x4, R2 ;  /* 0x000000040b0c7825 */ /* 0x002fe200078e0202 */
[----:B------:R-:W-:-:S03]  /*0180*/  IADD3 R21, R19, 0xc, RZ ;  /* 0x0000000c13157810 */ /* 0x000fc60007ffe0ff */
[--C-:B------:R-:W-:Y:S01]  /*0190*/  IMAD.WIDE R14, R19, 0x4, R2.reuse ;  /* 0x00000004130e7825 */ /* 0x100fe200078e0202 */
[----:B------:R-:W-:Y:S01]  /*01a0*/  IADD3 R23, R11, 0xd, RZ ;  /* 0x0000000d0b177810 */ /* 0x000fe20007ffe0ff */
[----:B------:R-:W2:Y:S01]  /*01b0*/  @!P0 LDG.E.EL R4, desc[UR4][R12.64] ;  /* 0x000000040c048981 */ /* 0x000ea2000c2e1900 */
[----:B------:R-:W-:Y:S01]  /*01c0*/  IADD3 R25, R19, 0xd, RZ ;  /* 0x0000000d13197810 */ /* 0x000fe20007ffe0ff */
[--C-:B------:R-:W-:Y:S02]  /*01d0*/  IMAD.WIDE R16, R17, 0x4, R2.reuse ;  /* 0x0000000411107825 */ /* 0x100fe400078e0202 */
[----:B------:R1:W2:Y:S02]  /*01e0*/  @!P0 LDG.E.EL R9, desc[UR4][R12.64+0x4] ;  /* 0x000004040c098981 */ /* 0x0002a4000c2e1900 */
[----:B------:R-:W-:Y:S02]  /*01f0*/  IMAD.WIDE R10, R21, 0x4, R2 ;  /* 0x00000004150a7825 */ /* 0x000fe400078e0202 */
[----:B------:R-:W3:Y:S01]  /*0200*/  @!P0 LDG.E.EL R6, desc[UR4][R14.64] ;  /* 0x000000040e068981 */ /* 0x000ee2000c2e1900 */
[----:B------:R-:W-:-:S03]  /*0210*/  CS2R R20, SRZ ;  /* 0x0000000000147805 */ /* 0x000fc6000001ff00 */
[----:B------:R-:W3:Y:S01]  /*0220*/  @!P0 LDG.E.EL R7, desc[UR4][R14.64+0x4] ;  /* 0x000004040e078981 */ /* 0x000ee2000c2e1900 */
[----:B------:R-:W-:-:S03]  /*0230*/  IMAD.WIDE R18, R23, 0x4, R2 ;  /* 0x0000000417127825 */ /* 0x000fc600078e0202 */
[----:B------:R-:W4:Y:S01]  /*0240*/  @!P0 LDG.E.EL R5, desc[UR4][R16.64] ;  /* 0x0000000410058981 */ /* 0x000f22000c2e1900 */
[----:B-1----:R-:W-:Y:S02]  /*0250*/  IMAD.WIDE R12, R25, 0x4, R2 ;  /* 0x00000004190c7825 */ /* 0x002fe400078e0202 */
[----:B------:R-:W1:Y:S01]  /*0260*/  LDC.64 R2, c[0x0][0x218] ;  /* 0x00008600ff027b82 */ /* 0x000e620000000a00 */
[----:B------:R-:W5:Y:S04]  /*0270*/  @!P0 LDG.E.EL R8, desc[UR4][R10.64] ;  /* 0x000000040a088981 */ /* 0x000f68000c2e1900 */
[----:B------:R-:W5:Y:S04]  /*0280*/  @!P0 LDG.E.EL R20, desc[UR4][R18.64] ;  /* 0x0000000412148981 */ /* 0x000f68000c2e1900 */
[----:B------:R-:W5:Y:S01]  /*0290*/  @!P0 LDG.E.EL R21, desc[UR4][R12.64] ;  /* 0x000000040c158981 */ /* 0x000f62000c2e1900 */
[----:B-1----:R-:W-:-:S04]  /*02a0*/  IMAD.WIDE R2, R0, 0x4, R2 ;  /* 0x0000000400027825 */ /* 0x002fc800078e0202 */
[----:B--2---:R-:W-:Y:S01]  /*02b0*/  FADD R4, R9, R4 ;  /* 0x0000000409047221 */ /* 0x004fe20000000000 */
[----:B---3--:R-:W-:-:S03]  /*02c0*/  FADD R7, R7, R6 ;  /* 0x0000000607077221 */ /* 0x008fc60000000000 */
[----:B----4-:R-:W-:Y:S01]  /*02d0*/  FADD R5, R4, R5 ;  /* 0x0000000504057221 */ /* 0x010fe20000000000 */
[----:B-----5:R-:W-:-:S03]  /*02e0*/  FADD R8, R7, R8 ;  /* 0x0000000807087221 */ /* 0x020fc60000000000 */
[----:B------:R-:W-:Y:S01]  /*02f0*/  FADD R5, R5, R20 ;  /* 0x0000001405057221 */ /* 0x000fe20000000000 */
[----:B------:R-:W-:Y:S01]  /*0300*/  FADD R8, R8, R21 ;  /* 0x0000001508087221 */ /* 0x000fe20000000000 */
[----:B------:R-:W-:Y:S06]  /*0310*/  @P0 EXIT ;  /* 0x000000000000094d */ /* 0x000fec0003800000 */
[----:B------:R-:W-:Y:S01]  /*0320*/  FMUL R4, R5, 0.25 ;  /* 0x3e80000005047820 */ /* 0x000fe20000400000 */
[----:B------:R-:W-:-:S05]  /*0330*/  FMUL R5, R8, 0.25 ;  /* 0x3e80000008057820 */ /* 0x000fca0000400000 */
[----:B------:R-:W-:Y:S01]  /*0340*/  STG.E.64 desc[UR4][R2.64], R4 ;  /* 0x0000000402007986 */ /* 0x000fe2000c101b04 */
[----:B------:R-:W-:Y:S05]  /*0350*/  EXIT ;  /* 0x000000000000794d */ /* 0x000fea0003800000 */
.L_x_0:
[----:B------:R-:W-:-:S00]  /*0360*/  BRA `(.L_x_0) ;  /* 0xfffffffc00fc7947 */ /* 0x000fc0000383ffff */
[----:B------:R-:W-:-:S00]  /*0370*/  NOP ;  /* 0x0000000000007918 */ /* 0x000fc00000000000 */
        /* <DEDUP_REMOVED lines=8> */
.L_x_1:


//--------------------- .nv.constant0.triton_poi_fused_avg_pool2d_3 --------------------------
	.section	.nv.constant0.triton_poi_fused_avg_pool2d_3,"a",@progbits
	.sectionflags	@""
	.align	4
.nv.constant0.triton_poi_fused_avg_pool2d_3:
	.zero		548
